//
// Generated by NVIDIA NVVM Compiler
//
// Compiler Build ID: CL-36424714
// Cuda compilation tools, release 13.0, V13.0.88
// Based on NVVM 20.0.0
//

.version 9.0
.target sm_100
.address_size 64

	// .globl	_Z11applyShaderPA3_c

.visible .entry _Z11applyShaderPA3_c(
	.param .u64 .ptr .align 1 _Z11applyShaderPA3_c_param_0
)
{
	.reg .b16 	%rs<2>;
	.reg .b32 	%r<2>;
	.reg .b64 	%rd<5>;

	ld.param.u64 	%rd1, [_Z11applyShaderPA3_c_param_0];
	cvta.to.global.u64 	%rd2, %rd1;
	mov.u32 	%r1, %tid.x;
	mul.wide.u32 	%rd3, %r1, 3;
	add.s64 	%rd4, %rd2, %rd3;
	mov.b16 	%rs1, 170;
	st.global.u8 	[%rd4], %rs1;
	st.global.u8 	[%rd4+1], %rs1;
	st.global.u8 	[%rd4+2], %rs1;
	ret;

}


// ===== COMPILED SASS (sm_100) =====

	.target	sm_100

	.elftype	@"ET_EXEC"


//--------------------- .note.nv.tkinfo           --------------------------
	.section	.note.nv.tkinfo,"",@"SHT_NOTE"
	.sectionflags	@"SHF_NOTE_NV_TKINFO"
	.tkinfo
        /*0018*/ 	.word	0x00000002
        /*0030*/ 	.string	""
        /*0030*/ 	.string	"ptxas"
        /*0030*/ 	.string	"Cuda compilation tools, release 13.0, V13.0.88"
        /*0030*/ 	.string	"Build cuda_13.0.r13.0/compiler.36424714_0"
        /*0030*/ 	.string	"-arch sm_100 -m 64 "



//--------------------- .note.nv.cuinfo           --------------------------
	.section	.note.nv.cuinfo,"",@"SHT_NOTE"
	.sectionflags	@"SHF_NOTE_NV_CUINFO"
        /*0018*/ 	.short	0x0002
        /*001a*/ 	.short	0x0064
        /*001c*/ 	.short	0x0082
	.zero		2


//--------------------- .nv.info                  --------------------------
	.section	.nv.info,"",@"SHT_CUDA_INFO"
	.align	4


	//----- nvinfo : EIATTR_REGCOUNT
	.align		4
        /*0000*/ 	.byte	0x04, 0x2f
        /*0002*/ 	.short	(.L_1 - .L_0)
	.align		4
.L_0:
        /*0004*/ 	.word	index@(_Z11applyShaderPA3_c)
        /*0008*/ 	.word	0x00000008


	//----- nvinfo : EIATTR_FRAME_SIZE
	.align		4
.L_1:
        /*000c*/ 	.byte	0x04, 0x11
        /*000e*/ 	.short	(.L_3 - .L_2)
	.align		4
.L_2:
        /*0010*/ 	.word	index@(_Z11applyShaderPA3_c)
        /*0014*/ 	.word	0x00000000


	//----- nvinfo : EIATTR_MIN_STACK_SIZE
	.align		4
.L_3:
        /*0018*/ 	.byte	0x04, 0x12
        /*001a*/ 	.short	(.L_5 - .L_4)
	.align		4
.L_4:
        /*001c*/ 	.word	index@(_Z11applyShaderPA3_c)
        /*0020*/ 	.word	0x00000000
.L_5:


//--------------------- .nv.compat                --------------------------
	.section	.nv.compat,"",@"SHT_CUDA_COMPAT_INFO"
	.align	4
        /*0000*/ 	.byte	0x02, 0x09, 0x00, 0x00, 0x02, 0x02, 0x01, 0x00, 0x02, 0x05, 0x05, 0x00, 0x03, 0x07, 0x01, 0x01
        /*0010*/ 	.byte	0x02, 0x03, 0x00, 0x00, 0x02, 0x06, 0x01, 0x00, 0x04, 0x0b, 0x08, 0x00, 0x09, 0x00, 0x00, 0x00
        /*0020*/ 	.byte	0x00, 0x00, 0x00, 0x00


//--------------------- .nv.info._Z11applyShaderPA3_c --------------------------
	.section	.nv.info._Z11applyShaderPA3_c,"",@"SHT_CUDA_INFO"
	.sectionflags	@""
	.align	4


	//----- nvinfo : EIATTR_CUDA_API_VERSION
	.align		4
        /*0000*/ 	.byte	0x04, 0x37
        /*0002*/ 	.short	(.L_7 - .L_6)
.L_6:
        /*0004*/ 	.word	0x00000082


	//----- nvinfo : EIATTR_KPARAM_INFO
	.align		4
.L_7:
        /*0008*/ 	.byte	0x04, 0x17
        /*000a*/ 	.short	(.L_9 - .L_8)
.L_8:
        /*000c*/ 	.word	0x00000000
        /*0010*/ 	.short	0x0000
        /*0012*/ 	.short	0x0000
        /*0014*/ 	.byte	0x00, 0xf5, 0x21, 0x00


	//----- nvinfo : EIATTR_SPARSE_MMA_MASK
	.align		4
.L_9:
        /*0018*/ 	.byte	0x03, 0x50
        /*001a*/ 	.short	0x0000


	//----- nvinfo : EIATTR_MAXREG_COUNT
	.align		4
        /*001c*/ 	.byte	0x03, 0x1b
        /*001e*/ 	.short	0x00ff


	//----- nvinfo : EIATTR_MERCURY_ISA_VERSION
	.align		4
        /*0020*/ 	.byte	0x03, 0x5f
        /*0022*/ 	.short	0x0101


	//----- nvinfo : EIATTR_VRC_CTA_INIT_COUNT
	.align		4
        /*0024*/ 	.byte	0x02, 0x4a
	.zero		1
	.zero		1


	//----- nvinfo : EIATTR_EXIT_INSTR_OFFSETS
	.align		4
        /*0028*/ 	.byte	0x04, 0x1c
        /*002a*/ 	.short	(.L_11 - .L_10)


	//   ....[0]....
.L_10:
        /*002c*/ 	.word	0x00000090


	//----- nvinfo : EIATTR_CBANK_PARAM_SIZE
	.align		4
.L_11:
        /*0030*/ 	.byte	0x03, 0x19
        /*0032*/ 	.short	0x0008


	//----- nvinfo : EIATTR_PARAM_CBANK
	.align		4
        /*0034*/ 	.byte	0x04, 0x0a
        /*0036*/ 	.short	(.L_13 - .L_12)
	.align		4
.L_12:
        /*0038*/ 	.word	index@(.nv.constant0._Z11applyShaderPA3_c)
        /*003c*/ 	.short	0x0380
        /*003e*/ 	.short	0x0008


	//----- nvinfo : EIATTR_SW_WAR
	.align		4
.L_13:
        /*0040*/ 	.byte	0x04, 0x36
        /*0042*/ 	.short	(.L_15 - .L_14)
.L_14:
        /*0044*/ 	.word	0x00000008
.L_15:


//--------------------- .nv.callgraph             --------------------------
	.section	.nv.callgraph,"",@"SHT_CUDA_CALLGRAPH"
	.align	4
	.sectionentsize	8
	.align		4
        /*0000*/ 	.word	0x00000000
	.align		4
        /*0004*/ 	.word	0xffffffff
	.align		4
        /*0008*/ 	.word	0x00000000
	.align		4
        /*000c*/ 	.word	0xfffffffe
	.align		4
        /*0010*/ 	.word	0x00000000
	.align		4
        /*0014*/ 	.word	0xfffffffd
	.align		4
        /*0018*/ 	.word	0x00000000
	.align		4
        /*001c*/ 	.word	0xfffffffc


//--------------------- .text._Z11applyShaderPA3_c --------------------------
	.section	.text._Z11applyShaderPA3_c,"ax",@progbits
	.align	128
        .global         _Z11applyShaderPA3_c
        .type           _Z11applyShaderPA3_c,@function
        .size           _Z11applyShaderPA3_c,(.L_x_1 - _Z11applyShaderPA3_c)
        .other          _Z11applyShaderPA3_c,@"STO_CUDA_ENTRY STV_DEFAULT"
_Z11applyShaderPA3_c:
.text._Z11applyShaderPA3_c:
[----:B------:R-:W-:Y:S01]  /*0000*/  LDC R1, c[0x0][0x37c] ;  /* 0x0000df00ff017b82 */ /* 0x000fe20000000800 */
[----:B------:R-:W0:Y:S07]  /*0010*/  S2R R5, SR_TID.X ;  /* 0x0000000000057919 */ /* 0x000e2e0000002100 */
[----:B------:R-:W0:Y:S01]  /*0020*/  LDC.64 R2, c[0x0][0x380] ;  /* 0x0000e000ff027b82 */ /* 0x000e220000000a00 */
[----:B------:R-:W1:Y:S01]  /*0030*/  LDCU.64 UR4, c[0x0][0x358] ;  /* 0x00006b00ff0477ac */ /* 0x000e620008000a00 */
[----:B------:R-:W-:-:S02]  /*0040*/  HFMA2 R0, -RZ, RZ, 0, 1.013278961181640625e-05 ;  /* 0x000000aaff007431 */ /* 0x000fc400000001ff */
[----:B0-----:R-:W-:-:S05]  /*0050*/  IMAD.WIDE.U32 R2, R5, 0x3, R2 ;  /* 0x0000000305027825 */ /* 0x001fca00078e0002 */
[----:B-1----:R-:W-:Y:S04]  /*0060*/  STG.E.U8 desc[UR4][R2.64], R0 ;  /* 0x0000000002007986 */ /* 0x002fe8000c101104 */
[----:B------:R-:W-:Y:S04]  /*0070*/  STG.E.U8 desc[UR4][R2.64+0x1], R0 ;  /* 0x0000010002007986 */ /* 0x000fe8000c101104 */
[----:B------:R-:W-:Y:S01]  /*0080*/  STG.E.U8 desc[UR4][R2.64+0x2], R0 ;  /* 0x0000020002007986 */ /* 0x000fe2000c101104 */
[----:B------:R-:W-:Y:S05]  /*0090*/  EXIT ;  /* 0x000000000000794d */ /* 0x000fea0003800000 */
.L_x_0:
[----:B------:R-:W-:-:S00]  /*00a0*/  BRA `(.L_x_0) ;  /* 0xfffffffc00fc7947 */ /* 0x000fc0000383ffff */
[----:B------:R-:W-:-:S00]  /*00b0*/  NOP ;  /* 0x0000000000007918 */ /* 0x000fc00000000000 */
        /* <DEDUP_REMOVED lines=12> */
.L_x_1:


//--------------------- .nv.shared.reserved.0     --------------------------
	.section	.nv.shared.reserved.0,"aw",@nobits
	.weak		__nv_reservedSMEM_offset_0_alias
	.size		__nv_reservedSMEM_offset_0_alias, 0, 64
	.other		__nv_reservedSMEM_offset_0_alias,@"STO_CUDA_RESERVED_SHARED STV_DEFAULT"
__nv_reservedSMEM_offset_0_alias:
	.zero		0
	.zero		64


//--------------------- .nv.constant0._Z11applyShaderPA3_c --------------------------
	.section	.nv.constant0._Z11applyShaderPA3_c,"a",@progbits
	.sectionflags	@""
	.align	4
.nv.constant0._Z11applyShaderPA3_c:
	.zero		904


//--------------------- SYMBOLS --------------------------

	.type		.nv.reservedSmem.offset0,@object
	.size		.nv.reservedSmem.offset0,0x4
